//
// Generated by NVIDIA NVVM Compiler
//
// Compiler Build ID: CL-36424714
// Cuda compilation tools, release 13.0, V13.0.88
// Based on NVVM 20.0.0
//

.version 9.0
.target sm_100
.address_size 64

	// .globl	_Z8mykerneliiPfS_P6Result

.visible .entry _Z8mykerneliiPfS_P6Result(
	.param .u32 _Z8mykerneliiPfS_P6Result_param_0,
	.param .u32 _Z8mykerneliiPfS_P6Result_param_1,
	.param .u64 .ptr .align 1 _Z8mykerneliiPfS_P6Result_param_2,
	.param .u64 .ptr .align 1 _Z8mykerneliiPfS_P6Result_param_3,
	.param .u64 .ptr .align 1 _Z8mykerneliiPfS_P6Result_param_4
)
{
	.reg .pred 	%p<23>;
	.reg .b32 	%r<79>;
	.reg .b32 	%f<106>;
	.reg .b64 	%rd<28>;
	.reg .b64 	%fd<33>;

	ld.param.u32 	%r35, [_Z8mykerneliiPfS_P6Result_param_0];
	ld.param.u32 	%r34, [_Z8mykerneliiPfS_P6Result_param_1];
	ld.param.u64 	%rd12, [_Z8mykerneliiPfS_P6Result_param_2];
	ld.param.u64 	%rd11, [_Z8mykerneliiPfS_P6Result_param_4];
	cvta.to.global.u64 	%rd1, %rd12;
	mov.u32 	%r36, %tid.x;
	mov.u32 	%r37, %ctaid.x;
	mov.u32 	%r38, %ntid.x;
	mad.lo.s32 	%r1, %r37, %r38, %r36;
	mov.u32 	%r39, %tid.y;
	mov.u32 	%r40, %ctaid.y;
	mov.u32 	%r41, %ntid.y;
	mad.lo.s32 	%r42, %r40, %r41, %r39;
	setp.eq.s32 	%p1, %r1, 0;
	setp.eq.s32 	%p2, %r42, 0;
	or.pred  	%p3, %p1, %p2;
	setp.lt.s32 	%p4, %r34, %r1;
	or.pred  	%p5, %p3, %p4;
	setp.gt.s32 	%p6, %r42, %r35;
	or.pred  	%p7, %p5, %p6;
	@%p7 bra 	$L__BB0_25;
	add.s32 	%r3, %r34, 1;
	mul.lo.s32 	%r43, %r34, %r35;
	cvt.rn.f32.s32 	%f1, %r43;
	add.s32 	%r44, %r43, %r35;
	add.s32 	%r45, %r44, %r34;
	mul.wide.s32 	%rd13, %r45, 4;
	add.s64 	%rd14, %rd1, %rd13;
	ld.global.f32 	%f2, [%rd14];
	sub.s32 	%r46, %r35, %r42;
	add.s32 	%r4, %r46, 1;
	setp.lt.s32 	%p8, %r4, 1;
	@%p8 bra 	$L__BB0_25;
	mul.lo.s32 	%r48, %r42, %r1;
	cvt.rn.f32.s32 	%f22, %r48;
	sub.s32 	%r5, %r3, %r1;
	cvt.f64.f32 	%fd3, %f22;
	rcp.rn.f64 	%fd1, %fd3;
	sub.f32 	%f23, %f1, %f22;
	cvt.f64.f32 	%fd4, %f23;
	rcp.rn.f64 	%fd2, %fd4;
	add.s32 	%r49, %r42, -1;
	mul.lo.s32 	%r50, %r49, %r34;
	cvt.s64.s32 	%rd15, %r50;
	cvt.s64.s32 	%rd16, %r1;
	add.s64 	%rd17, %rd16, %rd15;
	cvta.to.global.u64 	%rd18, %rd11;
	mad.lo.s64 	%rd19, %rd17, 40, %rd18;
	add.s64 	%rd2, %rd19, 4;
	sub.s32 	%r6, %r34, %r1;
	and.b32  	%r7, %r5, 3;
	mov.f32 	%f97, 0f00000000;
	mov.b32 	%r70, 0;
$L__BB0_3:
	setp.lt.s32 	%p9, %r5, 1;
	@%p9 bra 	$L__BB0_24;
	setp.lt.u32 	%p10, %r6, 3;
	add.s32 	%r9, %r70, %r42;
	mul.lo.s32 	%r74, %r9, %r3;
	mul.lo.s32 	%r75, %r70, %r3;
	mov.b32 	%r78, 0;
	@%p10 bra 	$L__BB0_15;
	and.b32  	%r53, %r5, 2147483644;
	neg.s32 	%r77, %r53;
	add.s32 	%r72, %r1, %r74;
	add.s32 	%r71, %r1, %r75;
	mov.b32 	%r76, 1;
	mov.u32 	%r73, %r1;
$L__BB0_6:
	mul.wide.s32 	%rd20, %r72, 4;
	add.s64 	%rd3, %rd1, %rd20;
	ld.global.f32 	%f25, [%rd3];
	mul.wide.s32 	%rd21, %r74, 4;
	add.s64 	%rd4, %rd1, %rd21;
	ld.global.f32 	%f26, [%rd4];
	mul.wide.s32 	%rd22, %r71, 4;
	add.s64 	%rd5, %rd1, %rd22;
	ld.global.f32 	%f27, [%rd5];
	mul.wide.s32 	%rd23, %r75, 4;
	add.s64 	%rd6, %rd1, %rd23;
	ld.global.f32 	%f28, [%rd6];
	sub.f32 	%f29, %f25, %f26;
	sub.f32 	%f30, %f29, %f27;
	add.f32 	%f31, %f30, %f28;
	sub.f32 	%f32, %f2, %f31;
	mul.f32 	%f33, %f31, %f31;
	cvt.f64.f32 	%fd5, %f33;
	mul.f32 	%f34, %f32, %f32;
	cvt.f64.f32 	%fd6, %f34;
	mul.f64 	%fd7, %fd2, %fd6;
	fma.rn.f64 	%fd8, %fd1, %fd5, %fd7;
	cvt.rn.f32.f64 	%f5, %fd8;
	setp.geu.f32 	%p11, %f97, %f5;
	@%p11 bra 	$L__BB0_8;
	add.s32 	%r54, %r76, -1;
	st.global.u32 	[%rd2+-40], %r54;
	st.global.u32 	[%rd2+-32], %r73;
	st.global.u32 	[%rd2+-44], %r70;
	st.global.u32 	[%rd2+-36], %r9;
	mov.f32 	%f97, %f5;
$L__BB0_8:
	ld.global.f32 	%f35, [%rd3+4];
	ld.global.f32 	%f36, [%rd4+4];
	ld.global.f32 	%f37, [%rd5+4];
	ld.global.f32 	%f38, [%rd6+4];
	sub.f32 	%f39, %f35, %f36;
	sub.f32 	%f40, %f39, %f37;
	add.f32 	%f41, %f40, %f38;
	sub.f32 	%f42, %f2, %f41;
	mul.f32 	%f43, %f41, %f41;
	cvt.f64.f32 	%fd9, %f43;
	mul.f32 	%f44, %f42, %f42;
	cvt.f64.f32 	%fd10, %f44;
	mul.f64 	%fd11, %fd2, %fd10;
	fma.rn.f64 	%fd12, %fd1, %fd9, %fd11;
	cvt.rn.f32.f64 	%f7, %fd12;
	setp.geu.f32 	%p12, %f97, %f7;
	@%p12 bra 	$L__BB0_10;
	add.s32 	%r55, %r73, 1;
	st.global.u32 	[%rd2+-40], %r76;
	st.global.u32 	[%rd2+-32], %r55;
	st.global.u32 	[%rd2+-44], %r70;
	st.global.u32 	[%rd2+-36], %r9;
	mov.f32 	%f97, %f7;
$L__BB0_10:
	ld.global.f32 	%f45, [%rd3+8];
	ld.global.f32 	%f46, [%rd4+8];
	ld.global.f32 	%f47, [%rd5+8];
	ld.global.f32 	%f48, [%rd6+8];
	sub.f32 	%f49, %f45, %f46;
	sub.f32 	%f50, %f49, %f47;
	add.f32 	%f51, %f50, %f48;
	sub.f32 	%f52, %f2, %f51;
	mul.f32 	%f53, %f51, %f51;
	cvt.f64.f32 	%fd13, %f53;
	mul.f32 	%f54, %f52, %f52;
	cvt.f64.f32 	%fd14, %f54;
	mul.f64 	%fd15, %fd2, %fd14;
	fma.rn.f64 	%fd16, %fd1, %fd13, %fd15;
	cvt.rn.f32.f64 	%f9, %fd16;
	setp.geu.f32 	%p13, %f97, %f9;
	@%p13 bra 	$L__BB0_12;
	add.s32 	%r56, %r73, 2;
	add.s32 	%r57, %r76, 1;
	st.global.u32 	[%rd2+-40], %r57;
	st.global.u32 	[%rd2+-32], %r56;
	st.global.u32 	[%rd2+-44], %r70;
	st.global.u32 	[%rd2+-36], %r9;
	mov.f32 	%f97, %f9;
$L__BB0_12:
	ld.global.f32 	%f55, [%rd3+12];
	ld.global.f32 	%f56, [%rd4+12];
	ld.global.f32 	%f57, [%rd5+12];
	ld.global.f32 	%f58, [%rd6+12];
	sub.f32 	%f59, %f55, %f56;
	sub.f32 	%f60, %f59, %f57;
	add.f32 	%f61, %f60, %f58;
	sub.f32 	%f62, %f2, %f61;
	mul.f32 	%f63, %f61, %f61;
	cvt.f64.f32 	%fd17, %f63;
	mul.f32 	%f64, %f62, %f62;
	cvt.f64.f32 	%fd18, %f64;
	mul.f64 	%fd19, %fd2, %fd18;
	fma.rn.f64 	%fd20, %fd1, %fd17, %fd19;
	cvt.rn.f32.f64 	%f11, %fd20;
	setp.geu.f32 	%p14, %f97, %f11;
	@%p14 bra 	$L__BB0_14;
	add.s32 	%r58, %r73, 3;
	add.s32 	%r59, %r76, 2;
	st.global.u32 	[%rd2+-40], %r59;
	st.global.u32 	[%rd2+-32], %r58;
	st.global.u32 	[%rd2+-44], %r70;
	st.global.u32 	[%rd2+-36], %r9;
	mov.f32 	%f97, %f11;
$L__BB0_14:
	and.b32  	%r78, %r5, 2147483644;
	add.s32 	%r77, %r77, 4;
	add.s32 	%r76, %r76, 4;
	add.s32 	%r75, %r75, 4;
	add.s32 	%r74, %r74, 4;
	add.s32 	%r73, %r73, 4;
	add.s32 	%r72, %r72, 4;
	add.s32 	%r71, %r71, 4;
	setp.ne.s32 	%p15, %r77, 0;
	@%p15 bra 	$L__BB0_6;
$L__BB0_15:
	setp.eq.s32 	%p16, %r7, 0;
	@%p16 bra 	$L__BB0_24;
	add.s32 	%r31, %r78, %r1;
	mul.lo.s32 	%r60, %r9, %r3;
	add.s32 	%r61, %r31, %r60;
	mul.wide.s32 	%rd24, %r61, 4;
	add.s64 	%rd7, %rd1, %rd24;
	ld.global.f32 	%f65, [%rd7];
	add.s32 	%r62, %r78, %r60;
	mul.wide.s32 	%rd25, %r62, 4;
	add.s64 	%rd8, %rd1, %rd25;
	ld.global.f32 	%f66, [%rd8];
	mul.lo.s32 	%r63, %r70, %r3;
	add.s32 	%r64, %r31, %r63;
	mul.wide.s32 	%rd26, %r64, 4;
	add.s64 	%rd9, %rd1, %rd26;
	ld.global.f32 	%f67, [%rd9];
	add.s32 	%r65, %r78, %r63;
	mul.wide.s32 	%rd27, %r65, 4;
	add.s64 	%rd10, %rd1, %rd27;
	ld.global.f32 	%f68, [%rd10];
	sub.f32 	%f69, %f65, %f66;
	sub.f32 	%f70, %f69, %f67;
	add.f32 	%f71, %f70, %f68;
	sub.f32 	%f72, %f2, %f71;
	mul.f32 	%f73, %f71, %f71;
	cvt.f64.f32 	%fd21, %f73;
	mul.f32 	%f74, %f72, %f72;
	cvt.f64.f32 	%fd22, %f74;
	mul.f64 	%fd23, %fd2, %fd22;
	fma.rn.f64 	%fd24, %fd1, %fd21, %fd23;
	cvt.rn.f32.f64 	%f15, %fd24;
	setp.geu.f32 	%p17, %f97, %f15;
	@%p17 bra 	$L__BB0_18;
	st.global.u32 	[%rd2+-40], %r78;
	st.global.u32 	[%rd2+-32], %r31;
	st.global.u32 	[%rd2+-44], %r70;
	st.global.u32 	[%rd2+-36], %r9;
	mov.f32 	%f97, %f15;
$L__BB0_18:
	setp.eq.s32 	%p18, %r7, 1;
	@%p18 bra 	$L__BB0_24;
	ld.global.f32 	%f75, [%rd7+4];
	ld.global.f32 	%f76, [%rd8+4];
	ld.global.f32 	%f77, [%rd9+4];
	ld.global.f32 	%f78, [%rd10+4];
	sub.f32 	%f79, %f75, %f76;
	sub.f32 	%f80, %f79, %f77;
	add.f32 	%f81, %f80, %f78;
	sub.f32 	%f82, %f2, %f81;
	mul.f32 	%f83, %f81, %f81;
	cvt.f64.f32 	%fd25, %f83;
	mul.f32 	%f84, %f82, %f82;
	cvt.f64.f32 	%fd26, %f84;
	mul.f64 	%fd27, %fd2, %fd26;
	fma.rn.f64 	%fd28, %fd1, %fd25, %fd27;
	cvt.rn.f32.f64 	%f17, %fd28;
	setp.geu.f32 	%p19, %f97, %f17;
	@%p19 bra 	$L__BB0_21;
	add.s32 	%r66, %r31, 1;
	add.s32 	%r67, %r78, 1;
	st.global.u32 	[%rd2+-40], %r67;
	st.global.u32 	[%rd2+-32], %r66;
	st.global.u32 	[%rd2+-44], %r70;
	st.global.u32 	[%rd2+-36], %r9;
	mov.f32 	%f97, %f17;
$L__BB0_21:
	setp.eq.s32 	%p20, %r7, 2;
	@%p20 bra 	$L__BB0_24;
	ld.global.f32 	%f85, [%rd7+8];
	ld.global.f32 	%f86, [%rd8+8];
	ld.global.f32 	%f87, [%rd9+8];
	ld.global.f32 	%f88, [%rd10+8];
	sub.f32 	%f89, %f85, %f86;
	sub.f32 	%f90, %f89, %f87;
	add.f32 	%f91, %f90, %f88;
	sub.f32 	%f92, %f2, %f91;
	mul.f32 	%f93, %f91, %f91;
	cvt.f64.f32 	%fd29, %f93;
	mul.f32 	%f94, %f92, %f92;
	cvt.f64.f32 	%fd30, %f94;
	mul.f64 	%fd31, %fd2, %fd30;
	fma.rn.f64 	%fd32, %fd1, %fd29, %fd31;
	cvt.rn.f32.f64 	%f19, %fd32;
	setp.geu.f32 	%p21, %f97, %f19;
	@%p21 bra 	$L__BB0_24;
	add.s32 	%r68, %r31, 2;
	add.s32 	%r69, %r78, 2;
	st.global.u32 	[%rd2+-40], %r69;
	st.global.u32 	[%rd2+-32], %r68;
	st.global.u32 	[%rd2+-44], %r70;
	st.global.u32 	[%rd2+-36], %r9;
	mov.f32 	%f97, %f19;
$L__BB0_24:
	add.s32 	%r70, %r70, 1;
	setp.ne.s32 	%p22, %r70, %r4;
	@%p22 bra 	$L__BB0_3;
$L__BB0_25:
	ret;

}


// ===== COMPILED SASS (sm_100) =====

	.target	sm_100

	.elftype	@"ET_EXEC"


//--------------------- .note.nv.tkinfo           --------------------------
	.section	.note.nv.tkinfo,"",@"SHT_NOTE"
	.sectionflags	@"SHF_NOTE_NV_TKINFO"
	.tkinfo
        /*0018*/ 	.word	0x00000002
        /*0030*/ 	.string	""
        /*0030*/ 	.string	"ptxas"
        /*0030*/ 	.string	"Cuda compilation tools, release 13.0, V13.0.88"
        /*0030*/ 	.string	"Build cuda_13.0.r13.0/compiler.36424714_0"
        /*0030*/ 	.string	"-arch sm_100 -m 64 "



//--------------------- .note.nv.cuinfo           --------------------------
	.section	.note.nv.cuinfo,"",@"SHT_NOTE"
	.sectionflags	@"SHF_NOTE_NV_CUINFO"
        /*0018*/ 	.short	0x0002
        /*001a*/ 	.short	0x0064
        /*001c*/ 	.short	0x0082
	.zero		2


//--------------------- .nv.info                  --------------------------
	.section	.nv.info,"",@"SHT_CUDA_INFO"
	.align	4


	//----- nvinfo : EIATTR_REGCOUNT
	.align		4
        /*0000*/ 	.byte	0x04, 0x2f
        /*0002*/ 	.short	(.L_1 - .L_0)
	.align		4
.L_0:
        /*0004*/ 	.word	index@(_Z8mykerneliiPfS_P6Result)
        /*0008*/ 	.word	0x00000028


	//----- nvinfo : EIATTR_FRAME_SIZE
	.align		4
.L_1:
        /*000c*/ 	.byte	0x04, 0x11
        /*000e*/ 	.short	(.L_3 - .L_2)
	.align		4
.L_2:
        /*0010*/ 	.word	index@($__internal_0_$__cuda_sm20_dblrcp_rn_slowpath_v3)
        /*0014*/ 	.word	0x00000000


	//----- nvinfo : EIATTR_FRAME_SIZE
	.align		4
.L_3:
        /*0018*/ 	.byte	0x04, 0x11
        /*001a*/ 	.short	(.L_5 - .L_4)
	.align		4
.L_4:
        /*001c*/ 	.word	index@(_Z8mykerneliiPfS_P6Result)
        /*0020*/ 	.word	0x00000000


	//----- nvinfo : EIATTR_MIN_STACK_SIZE
	.align		4
.L_5:
        /*0024*/ 	.byte	0x04, 0x12
        /*0026*/ 	.short	(.L_7 - .L_6)
	.align		4
.L_6:
        /*0028*/ 	.word	index@(_Z8mykerneliiPfS_P6Result)
        /*002c*/ 	.word	0x00000000
.L_7:


//--------------------- .nv.compat                --------------------------
	.section	.nv.compat,"",@"SHT_CUDA_COMPAT_INFO"
	.align	4
        /*0000*/ 	.byte	0x02, 0x09, 0x00, 0x00, 0x02, 0x02, 0x01, 0x00, 0x02, 0x05, 0x05, 0x00, 0x03, 0x07, 0x01, 0x01
        /*0010*/ 	.byte	0x02, 0x03, 0x00, 0x00, 0x02, 0x06, 0x01, 0x00, 0x04, 0x0b, 0x08, 0x00, 0x01, 0x00, 0x00, 0x00
        /*0020*/ 	.byte	0x00, 0x00, 0x00, 0x00


//--------------------- .nv.info._Z8mykerneliiPfS_P6Result --------------------------
	.section	.nv.info._Z8mykerneliiPfS_P6Result,"",@"SHT_CUDA_INFO"
	.sectionflags	@""
	.align	4


	//----- nvinfo : EIATTR_CUDA_API_VERSION
	.align		4
        /*0000*/ 	.byte	0x04, 0x37
        /*0002*/ 	.short	(.L_9 - .L_8)
.L_8:
        /*0004*/ 	.word	0x00000082


	//----- nvinfo : EIATTR_KPARAM_INFO
	.align		4
.L_9:
        /*0008*/ 	.byte	0x04, 0x17
        /*000a*/ 	.short	(.L_11 - .L_10)
.L_10:
        /*000c*/ 	.word	0x00000000
        /*0010*/ 	.short	0x0004
        /*0012*/ 	.short	0x0018
        /*0014*/ 	.byte	0x00, 0xf5, 0x21, 0x00


	//----- nvinfo : EIATTR_KPARAM_INFO
	.align		4
.L_11:
        /*0018*/ 	.byte	0x04, 0x17
        /*001a*/ 	.short	(.L_13 - .L_12)
.L_12:
        /*001c*/ 	.word	0x00000000
        /*0020*/ 	.short	0x0003
        /*0022*/ 	.short	0x0010
        /*0024*/ 	.byte	0x00, 0xf5, 0x21, 0x00


	//----- nvinfo : EIATTR_KPARAM_INFO
	.align		4
.L_13:
        /*0028*/ 	.byte	0x04, 0x17
        /*002a*/ 	.short	(.L_15 - .L_14)
.L_14:
        /*002c*/ 	.word	0x00000000
        /*0030*/ 	.short	0x0002
        /*0032*/ 	.short	0x0008
        /*0034*/ 	.byte	0x00, 0xf5, 0x21, 0x00


	//----- nvinfo : EIATTR_KPARAM_INFO
	.align		4
.L_15:
        /*0038*/ 	.byte	0x04, 0x17
        /*003a*/ 	.short	(.L_17 - .L_16)
.L_16:
        /*003c*/ 	.word	0x00000000
        /*0040*/ 	.short	0x0001
        /*0042*/ 	.short	0x0004
        /*0044*/ 	.byte	0x00, 0xf0, 0x11, 0x00


	//----- nvinfo : EIATTR_KPARAM_INFO
	.align		4
.L_17:
        /*0048*/ 	.byte	0x04, 0x17
        /*004a*/ 	.short	(.L_19 - .L_18)
.L_18:
        /*004c*/ 	.word	0x00000000
        /*0050*/ 	.short	0x0000
        /*0052*/ 	.short	0x0000
        /*0054*/ 	.byte	0x00, 0xf0, 0x11, 0x00


	//----- nvinfo : EIATTR_SPARSE_MMA_MASK
	.align		4
.L_19:
        /*0058*/ 	.byte	0x03, 0x50
        /*005a*/ 	.short	0x0000


	//----- nvinfo : EIATTR_MAXREG_COUNT
	.align		4
        /*005c*/ 	.byte	0x03, 0x1b
        /*005e*/ 	.short	0x00ff


	//----- nvinfo : EIATTR_MERCURY_ISA_VERSION
	.align		4
        /*0060*/ 	.byte	0x03, 0x5f
        /*0062*/ 	.short	0x0101


	//----- nvinfo : EIATTR_VRC_CTA_INIT_COUNT
	.align		4
        /*0064*/ 	.byte	0x02, 0x4a
	.zero		1
	.zero		1


	//----- nvinfo : EIATTR_EXIT_INSTR_OFFSETS
	.align		4
        /*0068*/ 	.byte	0x04, 0x1c
        /*006a*/ 	.short	(.L_21 - .L_20)


	//   ....[0]....
.L_20:
        /*006c*/ 	.word	0x000000e0


	//   ....[1]....
        /*0070*/ 	.word	0x00000120


	//   ....[2]....
        /*0074*/ 	.word	0x00001270


	//----- nvinfo : EIATTR_CRS_STACK_SIZE
	.align		4
.L_21:
        /*0078*/ 	.byte	0x04, 0x1e
        /*007a*/ 	.short	(.L_23 - .L_22)
.L_22:
        /*007c*/ 	.word	0x00000000


	//----- nvinfo : EIATTR_CBANK_PARAM_SIZE
	.align		4
.L_23:
        /*0080*/ 	.byte	0x03, 0x19
        /*0082*/ 	.short	0x0020


	//----- nvinfo : EIATTR_PARAM_CBANK
	.align		4
        /*0084*/ 	.byte	0x04, 0x0a
        /*0086*/ 	.short	(.L_25 - .L_24)
	.align		4
.L_24:
        /*0088*/ 	.word	index@(.nv.constant0._Z8mykerneliiPfS_P6Result)
        /*008c*/ 	.short	0x0380
        /*008e*/ 	.short	0x0020


	//----- nvinfo : EIATTR_SW_WAR
	.align		4
.L_25:
        /*0090*/ 	.byte	0x04, 0x36
        /*0092*/ 	.short	(.L_27 - .L_26)
.L_26:
        /*0094*/ 	.word	0x00000008
.L_27:


//--------------------- .nv.callgraph             --------------------------
	.section	.nv.callgraph,"",@"SHT_CUDA_CALLGRAPH"
	.align	4
	.sectionentsize	8
	.align		4
        /*0000*/ 	.word	0x00000000
	.align		4
        /*0004*/ 	.word	0xffffffff
	.align		4
        /*0008*/ 	.word	0x00000000
	.align		4
        /*000c*/ 	.word	0xfffffffe
	.align		4
        /*0010*/ 	.word	0x00000000
	.align		4
        /*0014*/ 	.word	0xfffffffd
	.align		4
        /*0018*/ 	.word	0x00000000
	.align		4
        /*001c*/ 	.word	0xfffffffc


//--------------------- .text._Z8mykerneliiPfS_P6Result --------------------------
	.section	.text._Z8mykerneliiPfS_P6Result,"ax",@progbits
	.align	128
        .global         _Z8mykerneliiPfS_P6Result
        .type           _Z8mykerneliiPfS_P6Result,@function
        .size           _Z8mykerneliiPfS_P6Result,(.L_x_16 - _Z8mykerneliiPfS_P6Result)
        .other          _Z8mykerneliiPfS_P6Result,@"STO_CUDA_ENTRY STV_DEFAULT"
_Z8mykerneliiPfS_P6Result:
.text._Z8mykerneliiPfS_P6Result:
[----:B------:R-:W-:Y:S01]  /*0000*/  LDC R1, c[0x0][0x37c] ;  /* 0x0000df00ff017b82 */ /* 0x000fe20000000800 */
[----:B------:R-:W0:Y:S07]  /*0010*/  S2R R3, SR_TID.Y ;  /* 0x0000000000037919 */ /* 0x000e2e0000002200 */
[----:B------:R-:W1:Y:S01]  /*0020*/  LDC R5, c[0x0][0x360] ;  /* 0x0000d800ff057b82 */ /* 0x000e620000000800 */
[----:B------:R-:W1:Y:S07]  /*0030*/  S2R R0, SR_TID.X ;  /* 0x0000000000007919 */ /* 0x000e6e0000002100 */
[----:B------:R-:W0:Y:S08]  /*0040*/  S2UR UR5, SR_CTAID.Y ;  /* 0x00000000000579c3 */ /* 0x000e300000002600 */
[----:B------:R-:W0:Y:S08]  /*0050*/  LDC R2, c[0x0][0x364] ;  /* 0x0000d900ff027b82 */ /* 0x000e300000000800 */
[----:B------:R-:W1:Y:S08]  /*0060*/  S2UR UR4, SR_CTAID.X ;  /* 0x00000000000479c3 */ /* 0x000e700000002500 */
[----:B------:R-:W2:Y:S01]  /*0070*/  LDC.64 R8, c[0x0][0x380] ;  /* 0x0000e000ff087b82 */ /* 0x000ea20000000a00 */
[----:B0-----:R-:W-:-:S05]  /*0080*/  IMAD R3, R2, UR5, R3 ;  /* 0x0000000502037c24 */ /* 0x001fca000f8e0203 */
[----:B------:R-:W-:Y:S01]  /*0090*/  ISETP.NE.AND P0, PT, R3, RZ, PT ;  /* 0x000000ff0300720c */ /* 0x000fe20003f05270 */
[----:B-1----:R-:W-:-:S05]  /*00a0*/  IMAD R0, R5, UR4, R0 ;  /* 0x0000000405007c24 */ /* 0x002fca000f8e0200 */
[----:B------:R-:W-:-:S04]  /*00b0*/  ISETP.EQ.OR P0, PT, R0, RZ, !P0 ;  /* 0x000000ff0000720c */ /* 0x000fc80004702670 */
[----:B--2---:R-:W-:-:S04]  /*00c0*/  ISETP.GT.OR P0, PT, R0, R9, P0 ;  /* 0x000000090000720c */ /* 0x004fc80000704670 */
[----:B------:R-:W-:-:S13]  /*00d0*/  ISETP.GT.OR P0, PT, R3, R8, P0 ;  /* 0x000000080300720c */ /* 0x000fda0000704670 */
[----:B------:R-:W-:Y:S05]  /*00e0*/  @P0 EXIT ;  /* 0x000000000000094d */ /* 0x000fea0003800000 */
[----:B------:R-:W0:Y:S01]  /*00f0*/  LDC.64 R4, c[0x0][0x388] ;  /* 0x0000e200ff047b82 */ /* 0x000e220000000a00 */
[----:B------:R-:W-:-:S04]  /*0100*/  IADD3 R2, PT, PT, -R3, 0x1, R8 ;  /* 0x0000000103027810 */ /* 0x000fc80007ffe108 */
[----:B------:R-:W-:-:S13]  /*0110*/  ISETP.GE.AND P0, PT, R2, 0x1, PT ;  /* 0x000000010200780c */ /* 0x000fda0003f06270 */
[----:B------:R-:W-:Y:S05]  /*0120*/  @!P0 EXIT ;  /* 0x000000000000894d */ /* 0x000fea0003800000 */
[----:B------:R-:W-:Y:S01]  /*0130*/  IMAD R6, R9, R8, R8 ;  /* 0x0000000809067224 */ /* 0x000fe200078e0208 */
[----:B------:R-:W1:Y:S04]  /*0140*/  LDCU.64 UR4, c[0x0][0x358] ;  /* 0x00006b00ff0477ac */ /* 0x000e680008000a00 */
[----:B------:R-:W-:-:S05]  /*0150*/  IADD3 R7, PT, PT, R6, R9, RZ ;  /* 0x0000000906077210 */ /* 0x000fca0007ffe0ff */
[----:B0-----:R-:W-:-:S04]  /*0160*/  IMAD.WIDE R4, R7, 0x4, R4 ;  /* 0x0000000407047825 */ /* 0x001fc800078e0204 */
[----:B------:R-:W-:-:S05]  /*0170*/  IMAD R7, R0, R3, RZ ;  /* 0x0000000300077224 */ /* 0x000fca00078e02ff */
[----:B------:R-:W-:Y:S01]  /*0180*/  I2FP.F32.S32 R7, R7 ;  /* 0x0000000700077245 */ /* 0x000fe20000201400 */
[----:B-1----:R0:W5:Y:S01]  /*0190*/  LDG.E R4, desc[UR4][R4.64] ;  /* 0x0000000404047981 */ /* 0x002162000c1e1900 */
[----:B------:R-:W-:Y:S02]  /*01a0*/  BSSY.RECONVERGENT B0, `(.L_x_0) ;  /* 0x0000017000007945 */ /* 0x000fe40003800200 */
[----:B------:R-:W1:Y:S01]  /*01b0*/  F2F.F64.F32 R14, R7 ;  /* 0x00000007000e7310 */ /* 0x000e620000201800 */
[----:B0-----:R-:W-:-:S05]  /*01c0*/  VIADD R5, R9, 0x1 ;  /* 0x0000000109057836 */ /* 0x001fca0000000000 */
[----:B------:R-:W-:Y:S02]  /*01d0*/  IADD3 R6, PT, PT, -R0, R5, RZ ;  /* 0x0000000500067210 */ /* 0x000fe40007ffe1ff */
[----:B-1----:R-:W0:Y:S01]  /*01e0*/  MUFU.RCP64H R11, R15 ;  /* 0x0000000f000b7308 */ /* 0x002e220000001800 */
[----:B------:R-:W-:-:S04]  /*01f0*/  IADD3 R10, PT, PT, R15, 0x300402, RZ ;  /* 0x003004020f0a7810 */ /* 0x000fc80007ffe0ff */
[----:B------:R-:W-:Y:S02]  /*0200*/  FSETP.GEU.AND P0, PT, |R10|, 5.8789094863358348022e-39, PT ;  /* 0x004004020a00780b */ /* 0x000fe40003f0e200 */
[----:B0-----:R-:W-:-:S08]  /*0210*/  DFMA R12, -R14, R10, 1 ;  /* 0x3ff000000e0c742b */ /* 0x001fd0000000010a */
[----:B------:R-:W-:-:S08]  /*0220*/  DFMA R12, R12, R12, R12 ;  /* 0x0000000c0c0c722b */ /* 0x000fd0000000000c */
[----:B------:R-:W-:Y:S01]  /*0230*/  DFMA R12, R10, R12, R10 ;  /* 0x0000000c0a0c722b */ /* 0x000fe2000000000a */
[----:B------:R-:W-:-:S05]  /*0240*/  IMAD R10, R9, R8, RZ ;  /* 0x00000008090a7224 */ /* 0x000fca00078e02ff */
[----:B------:R-:W-:Y:S02]  /*0250*/  I2FP.F32.S32 R10, R10 ;  /* 0x0000000a000a7245 */ /* 0x000fe40000201400 */
[----:B------:R-:W-:-:S08]  /*0260*/  DFMA R16, -R14, R12, 1 ;  /* 0x3ff000000e10742b */ /* 0x000fd0000000010c */
[----:B------:R-:W-:Y:S01]  /*0270*/  DFMA R12, R12, R16, R12 ;  /* 0x000000100c0c722b */ /* 0x000fe2000000000c */
[----:B------:R-:W-:Y:S10]  /*0280*/  @P0 BRA `(.L_x_1) ;  /* 0x0000000000200947 */ /* 0x000ff40003800000 */
[----:B------:R-:W-:Y:S01]  /*0290*/  LOP3.LUT R8, R15, 0x7fffffff, RZ, 0xc0, !PT ;  /* 0x7fffffff0f087812 */ /* 0x000fe200078ec0ff */
[----:B------:R-:W-:Y:S01]  /*02a0*/  IMAD.MOV.U32 R9, RZ, RZ, R15 ;  /* 0x000000ffff097224 */ /* 0x000fe200078e000f */
[----:B------:R-:W-:Y:S02]  /*02b0*/  MOV R11, R14 ;  /* 0x0000000e000b7202 */ /* 0x000fe40000000f00 */
[----:B------:R-:W-:Y:S02]  /*02c0*/  IADD3 R18, PT, PT, R8, -0x100000, RZ ;  /* 0xfff0000008127810 */ /* 0x000fe40007ffe0ff */
[----:B------:R-:W-:-:S07]  /*02d0*/  MOV R14, 0x2f0 ;  /* 0x000002f0000e7802 */ /* 0x000fce0000000f00 */
[----:B-----5:R-:W-:Y:S05]  /*02e0*/  CALL.REL.NOINC `($__internal_0_$__cuda_sm20_dblrcp_rn_slowpath_v3) ;  /* 0x0000000c00e47944 */ /* 0x020fea0003c00000 */
[----:B------:R-:W-:Y:S01]  /*02f0*/  MOV R12, R16 ;  /* 0x00000010000c7202 */ /* 0x000fe20000000f00 */
[----:B------:R-:W-:-:S07]  /*0300*/  IMAD.MOV.U32 R13, RZ, RZ, R17 ;  /* 0x000000ffff0d7224 */ /* 0x000fce00078e0011 */
.L_x_1:
[----:B------:R-:W-:Y:S05]  /*0310*/  BSYNC.RECONVERGENT B0 ;  /* 0x0000000000007941 */ /* 0x000fea0003800200 */
.L_x_0:
[----:B------:R-:W-:Y:S01]  /*0320*/  FADD R8, -R7, R10 ;  /* 0x0000000a07087221 */ /* 0x000fe20000000100 */
[----:B------:R-:W-:Y:S05]  /*0330*/  BSSY.RECONVERGENT B0, `(.L_x_2) ;  /* 0x0000012000007945 */ /* 0x000fea0003800200 */
[----:B------:R-:W0:Y:S08]  /*0340*/  F2F.F64.F32 R8, R8 ;  /* 0x0000000800087310 */ /* 0x000e300000201800 */
[----:B0-----:R-:W0:Y:S01]  /*0350*/  MUFU.RCP64H R11, R9 ;  /* 0x00000009000b7308 */ /* 0x001e220000001800 */
[----:B------:R-:W-:-:S04]  /*0360*/  IADD3 R10, PT, PT, R9, 0x300402, RZ ;  /* 0x00300402090a7810 */ /* 0x000fc80007ffe0ff */
[----:B------:R-:W-:Y:S02]  /*0370*/  FSETP.GEU.AND P0, PT, |R10|, 5.8789094863358348022e-39, PT ;  /* 0x004004020a00780b */ /* 0x000fe40003f0e200 */
[----:B0-----:R-:W-:-:S08]  /*0380*/  DFMA R14, -R8, R10, 1 ;  /* 0x3ff00000080e742b */ /* 0x001fd0000000010a */
[----:B------:R-:W-:-:S08]  /*0390*/  DFMA R14, R14, R14, R14 ;  /* 0x0000000e0e0e722b */ /* 0x000fd0000000000e */
[----:B------:R-:W-:-:S08]  /*03a0*/  DFMA R14, R10, R14, R10 ;  /* 0x0000000e0a0e722b */ /* 0x000fd0000000000a */
[----:B------:R-:W-:-:S08]  /*03b0*/  DFMA R16, -R8, R14, 1 ;  /* 0x3ff000000810742b */ /* 0x000fd0000000010e */
[----:B------:R-:W-:Y:S01]  /*03c0*/  DFMA R14, R14, R16, R14 ;  /* 0x000000100e0e722b */ /* 0x000fe2000000000e */
[----:B------:R-:W-:Y:S10]  /*03d0*/  @P0 BRA `(.L_x_3) ;  /* 0x00000000001c0947 */ /* 0x000ff40003800000 */
[----:B------:R-:W-:Y:S02]  /*03e0*/  LOP3.LUT R7, R9, 0x7fffffff, RZ, 0xc0, !PT ;  /* 0x7fffffff09077812 */ /* 0x000fe400078ec0ff */
[----:B------:R-:W-:Y:S02]  /*03f0*/  MOV R11, R8 ;  /* 0x00000008000b7202 */ /* 0x000fe40000000f00 */
[----:B------:R-:W-:Y:S01]  /*0400*/  MOV R14, 0x430 ;  /* 0x00000430000e7802 */ /* 0x000fe20000000f00 */
[----:B------:R-:W-:-:S07]  /*0410*/  VIADD R18, R7, 0xfff00000 ;  /* 0xfff0000007127836 */ /* 0x000fce0000000000 */
[----:B-----5:R-:W-:Y:S05]  /*0420*/  CALL.REL.NOINC `($__internal_0_$__cuda_sm20_dblrcp_rn_slowpath_v3) ;  /* 0x0000000c00947944 */ /* 0x020fea0003c00000 */
[----:B------:R-:W-:Y:S02]  /*0430*/  MOV R14, R16 ;  /* 0x00000010000e7202 */ /* 0x000fe40000000f00 */
[----:B------:R-:W-:-:S07]  /*0440*/  MOV R15, R17 ;  /* 0x00000011000f7202 */ /* 0x000fce0000000f00 */
.L_x_3:
[----:B------:R-:W-:Y:S05]  /*0450*/  BSYNC.RECONVERGENT B0 ;  /* 0x0000000000007941 */ /* 0x000fea0003800200 */
.L_x_2:
[----:B------:R-:W0:Y:S01]  /*0460*/  LDCU UR6, c[0x0][0x384] ;  /* 0x00007080ff0677ac */ /* 0x000e220008000800 */
[----:B------:R-:W1:Y:S01]  /*0470*/  LDC.64 R16, c[0x0][0x398] ;  /* 0x0000e600ff107b82 */ /* 0x000e620000000a00 */
[----:B------:R-:W-:Y:S01]  /*0480*/  VIADD R7, R3, 0xffffffff ;  /* 0xffffffff03077836 */ /* 0x000fe20000000000 */
[----:B------:R-:W-:-:S03]  /*0490*/  SHF.R.S32.HI R8, RZ, 0x1f, R0 ;  /* 0x0000001fff087819 */ /* 0x000fc60000011400 */
[----:B0-----:R-:W-:Y:S01]  /*04a0*/  IMAD R7, R7, UR6, RZ ;  /* 0x0000000607077c24 */ /* 0x001fe2000f8e02ff */
[----:B------:R-:W-:-:S04]  /*04b0*/  IADD3 R10, PT, PT, -R0, UR6, RZ ;  /* 0x00000006000a7c10 */ /* 0x000fc8000fffe1ff */
[----:B------:R-:W-:-:S04]  /*04c0*/  IADD3 R9, P0, PT, R0, R7, RZ ;  /* 0x0000000700097210 */ /* 0x000fc80007f1e0ff */
[----:B------:R-:W-:Y:S01]  /*04d0*/  LEA.HI.X.SX32 R8, R7, R8, 0x1, P0 ;  /* 0x0000000807087211 */ /* 0x000fe200000f0eff */
[----:B-1----:R-:W-:-:S04]  /*04e0*/  IMAD.WIDE.U32 R16, R9, 0x28, R16 ;  /* 0x0000002809107825 */ /* 0x002fc800078e0010 */
[----:B------:R-:W-:Y:S01]  /*04f0*/  HFMA2 R7, -RZ, RZ, 0, 0 ;  /* 0x00000000ff077431 */ /* 0x000fe200000001ff */
[----:B------:R-:W-:Y:S01]  /*0500*/  ISETP.GE.U32.AND P0, PT, R10, 0x3, PT ;  /* 0x000000030a00780c */ /* 0x000fe20003f06070 */
[----:B------:R-:W-:Y:S01]  /*0510*/  IMAD R9, R8, 0x28, RZ ;  /* 0x0000002808097824 */ /* 0x000fe200078e02ff */
[----:B------:R-:W-:-:S03]  /*0520*/  MOV R8, RZ ;  /* 0x000000ff00087202 */ /* 0x000fc60000000f00 */
[----:B------:R-:W-:-:S08]  /*0530*/  IMAD.IADD R17, R17, 0x1, R9 ;  /* 0x0000000111117824 */ /* 0x000fd000078e0209 */
.L_x_10:
[----:B------:R-:W-:Y:S01]  /*0540*/  ISETP.GE.AND P1, PT, R6, 0x1, PT ;  /* 0x000000010600780c */ /* 0x000fe20003f26270 */
[----:B------:R-:W-:-:S12]  /*0550*/  BSSY.RECONVERGENT B0, `(.L_x_4) ;  /* 0x00000ce000007945 */ /* 0x000fd80003800200 */
[----:B------:R-:W-:Y:S05]  /*0560*/  @!P1 BRA `(.L_x_5) ;  /* 0x0000000c00309947 */ /* 0x000fea0003800000 */
[----:B------:R-:W-:Y:S01]  /*0570*/  BSSY.RECONVERGENT B1, `(.L_x_6) ;  /* 0x0000077000017945 */ /* 0x000fe20003800200 */
[----:B------:R-:W-:Y:S01]  /*0580*/  HFMA2 R9, -RZ, RZ, 0, 0 ;  /* 0x00000000ff097431 */ /* 0x000fe200000001ff */
[----:B------:R-:W-:Y:S02]  /*0590*/  IADD3 R10, PT, PT, R3, R8, RZ ;  /* 0x00000008030a7210 */ /* 0x000fe40007ffe0ff */
[----:B------:R-:W-:Y:S05]  /*05a0*/  @!P0 BRA `(.L_x_7) ;  /* 0x0000000400cc8947 */ /* 0x000fea0003800000 */
[C---:B------:R-:W-:Y:S01]  /*05b0*/  IMAD R9, R5.reuse, R8, RZ ;  /* 0x0000000805097224 */ /* 0x040fe200078e02ff */
[----:B------:R-:W-:Y:S01]  /*05c0*/  LOP3.LUT R32, R6, 0x7ffffffc, RZ, 0xc0, !PT ;  /* 0x7ffffffc06207812 */ /* 0x000fe200078ec0ff */
[----:B------:R-:W-:Y:S01]  /*05d0*/  IMAD R35, R5, R10, RZ ;  /* 0x0000000a05237224 */ /* 0x000fe200078e02ff */
[----:B------:R-:W-:Y:S01]  /*05e0*/  BSSY.RECONVERGENT B2, `(.L_x_8) ;  /* 0x000006e000027945 */ /* 0x000fe20003800200 */
[----:B------:R-:W-:Y:S01]  /*05f0*/  IMAD.MOV.U32 R33, RZ, RZ, 0x1 ;  /* 0x00000001ff217424 */ /* 0x000fe200078e00ff */
[----:B------:R-:W-:Y:S01]  /*0600*/  MOV R31, R0 ;  /* 0x00000000001f7202 */ /* 0x000fe20000000f00 */
[----:B------:R-:W-:Y:S01]  /*0610*/  IMAD.IADD R30, R0, 0x1, R35 ;  /* 0x00000001001e7824 */ /* 0x000fe200078e0223 */
[----:B------:R-:W-:Y:S02]  /*0620*/  IADD3 R32, PT, PT, -R32, RZ, RZ ;  /* 0x000000ff20207210 */ /* 0x000fe40007ffe1ff */
[----:B------:R-:W-:-:S07]  /*0630*/  IADD3 R11, PT, PT, R0, R9, RZ ;  /* 0x00000009000b7210 */ /* 0x000fce0007ffe0ff */
.L_x_9:
[----:B------:R-:W0:Y:S02]  /*0640*/  LDC.64 R22, c[0x0][0x388] ;  /* 0x0000e200ff167b82 */ /* 0x000e240000000a00 */
[----:B0-----:R-:W-:-:S04]  /*0650*/  IMAD.WIDE R18, R30, 0x4, R22 ;  /* 0x000000041e127825 */ /* 0x001fc800078e0216 */
[--C-:B------:R-:W-:Y:S01]  /*0660*/  IMAD.WIDE R24, R35, 0x4, R22.reuse ;  /* 0x0000000423187825 */ /* 0x100fe200078e0216 */
[----:B------:R-:W2:Y:S03]  /*0670*/  LDG.E R26, desc[UR4][R18.64] ;  /* 0x00000004121a7981 */ /* 0x000ea6000c1e1900 */
[--C-:B------:R-:W-:Y:S01]  /*0680*/  IMAD.WIDE R20, R11, 0x4, R22.reuse ;  /* 0x000000040b147825 */ /* 0x100fe200078e0216 */
[----:B------:R-:W2:Y:S03]  /*0690*/  LDG.E R27, desc[UR4][R24.64] ;  /* 0x00000004181b7981 */ /* 0x000ea6000c1e1900 */
[----:B------:R-:W-:Y:S01]  /*06a0*/  IMAD.WIDE R22, R9, 0x4, R22 ;  /* 0x0000000409167825 */ /* 0x000fe200078e0216 */
[----:B------:R-:W3:Y:S04]  /*06b0*/  LDG.E R28, desc[UR4][R20.64] ;  /* 0x00000004141c7981 */ /* 0x000ee8000c1e1900 */
[----:B------:R-:W4:Y:S01]  /*06c0*/  LDG.E R29, desc[UR4][R22.64] ;  /* 0x00000004161d7981 */ /* 0x000f22000c1e1900 */
[----:B--2---:R-:W-:-:S04]  /*06d0*/  FADD R27, R26, -R27 ;  /* 0x8000001b1a1b7221 */ /* 0x004fc80000000000 */
[----:B---3--:R-:W-:-:S04]  /*06e0*/  FADD R28, -R28, R27 ;  /* 0x0000001b1c1c7221 */ /* 0x008fc80000000100 */
[----:B----4-:R-:W-:-:S04]  /*06f0*/  FADD R29, R29, R28 ;  /* 0x0000001c1d1d7221 */ /* 0x010fc80000000000 */
[----:B-----5:R-:W-:-:S04]  /*0700*/  FADD R26, R4, -R29 ;  /* 0x8000001d041a7221 */ /* 0x020fc80000000000 */
[----:B------:R-:W-:Y:S01]  /*0710*/  FMUL R34, R26, R26 ;  /* 0x0000001a1a227220 */ /* 0x000fe20000400000 */
[----:B------:R-:W-:-:S03]  /*0720*/  FMUL R29, R29, R29 ;  /* 0x0000001d1d1d7220 */ /* 0x000fc60000400000 */
[----:B------:R-:W0:Y:S08]  /*0730*/  F2F.F64.F32 R26, R34 ;  /* 0x00000022001a7310 */ /* 0x000e300000201800 */
[----:B------:R-:W1:Y:S01]  /*0740*/  F2F.F64.F32 R28, R29 ;  /* 0x0000001d001c7310 */ /* 0x000e620000201800 */
[----:B0-----:R-:W-:-:S08]  /*0750*/  DMUL R26, R26, R14 ;  /* 0x0000000e1a1a7228 */ /* 0x001fd00000000000 */
[----:B-1----:R-:W-:-:S06]  /*0760*/  DFMA R26, R28, R12, R26 ;  /* 0x0000000c1c1a722b */ /* 0x002fcc000000001a */
[----:B------:R-:W0:Y:S02]  /*0770*/  F2F.F32.F64 R28, R26 ;  /* 0x0000001a001c7310 */ /* 0x000e240000301000 */
[----:B0-----:R-:W-:-:S13]  /*0780*/  FSETP.GEU.AND P1, PT, R7, R28, PT ;  /* 0x0000001c0700720b */ /* 0x001fda0003f2e000 */
[----:B------:R-:W-:Y:S01]  /*0790*/  @!P1 IADD3 R37, PT, PT, R33, -0x1, RZ ;  /* 0xffffffff21259810 */ /* 0x000fe20007ffe0ff */
[----:B------:R-:W-:Y:S04]  /*07a0*/  @!P1 STG.E desc[UR4][R16.64+-0x1c], R31 ;  /* 0xffffe41f10009986 */ /* 0x000fe8000c101904 */
[----:B------:R0:W-:Y:S04]  /*07b0*/  @!P1 STG.E desc[UR4][R16.64+-0x24], R37 ;  /* 0xffffdc2510009986 */ /* 0x0001e8000c101904 */
[----:B------:R-:W-:Y:S04]  /*07c0*/  @!P1 STG.E desc[UR4][R16.64+-0x28], R8 ;  /* 0xffffd80810009986 */ /* 0x000fe8000c101904 */
[----:B------:R-:W-:Y:S04]  /*07d0*/  @!P1 STG.E desc[UR4][R16.64+-0x20], R10 ;  /* 0xffffe00a10009986 */ /* 0x000fe8000c101904 */
[----:B------:R-:W2:Y:S04]  /*07e0*/  LDG.E R34, desc[UR4][R18.64+0x4] ;  /* 0x0000040412227981 */ /* 0x000ea8000c1e1900 */
[----:B------:R-:W2:Y:S04]  /*07f0*/  LDG.E R29, desc[UR4][R24.64+0x4] ;  /* 0x00000404181d7981 */ /* 0x000ea8000c1e1900 */
[----:B------:R-:W3:Y:S04]  /*0800*/  LDG.E R36, desc[UR4][R20.64+0x4] ;  /* 0x0000040414247981 */ /* 0x000ee8000c1e1900 */
[----:B------:R-:W4:Y:S01]  /*0810*/  LDG.E R26, desc[UR4][R22.64+0x4] ;  /* 0x00000404161a7981 */ /* 0x000f22000c1e1900 */
[----:B------:R-:W-:Y:S01]  /*0820*/  @!P1 MOV R7, R28 ;  /* 0x0000001c00079202 */ /* 0x000fe20000000f00 */
[----:B--2---:R-:W-:-:S04]  /*0830*/  FADD R29, R34, -R29 ;  /* 0x8000001d221d7221 */ /* 0x004fc80000000000 */
[----:B---3--:R-:W-:-:S04]  /*0840*/  FADD R29, -R36, R29 ;  /* 0x0000001d241d7221 */ /* 0x008fc80000000100 */
[----:B----4-:R-:W-:-:S04]  /*0850*/  FADD R29, R26, R29 ;  /* 0x0000001d1a1d7221 */ /* 0x010fc80000000000 */
[----:B------:R-:W-:-:S04]  /*0860*/  FADD R26, R4, -R29 ;  /* 0x8000001d041a7221 */ /* 0x000fc80000000000 */
[----:B------:R-:W-:Y:S01]  /*0870*/  FMUL R34, R26, R26 ;  /* 0x0000001a1a227220 */ /* 0x000fe20000400000 */
[----:B------:R-:W-:-:S03]  /*0880*/  FMUL R29, R29, R29 ;  /* 0x0000001d1d1d7220 */ /* 0x000fc60000400000 */
[----:B------:R-:W1:Y:S08]  /*0890*/  F2F.F64.F32 R26, R34 ;  /* 0x00000022001a7310 */ /* 0x000e700000201800 */
[----:B------:R-:W2:Y:S01]  /*08a0*/  F2F.F64.F32 R28, R29 ;  /* 0x0000001d001c7310 */ /* 0x000ea20000201800 */
[----:B-1----:R-:W-:-:S08]  /*08b0*/  DMUL R26, R26, R14 ;  /* 0x0000000e1a1a7228 */ /* 0x002fd00000000000 */
[----:B--2---:R-:W-:-:S10]  /*08c0*/  DFMA R26, R28, R12, R26 ;  /* 0x0000000c1c1a722b */ /* 0x004fd4000000001a */
[----:B------:R-:W1:Y:S02]  /*08d0*/  F2F.F32.F64 R26, R26 ;  /* 0x0000001a001a7310 */ /* 0x000e640000301000 */
[----:B-1----:R-:W-:-:S13]  /*08e0*/  FSETP.GEU.AND P1, PT, R7, R26, PT ;  /* 0x0000001a0700720b */ /* 0x002fda0003f2e000 */
[----:B0-----:R-:W-:Y:S01]  /*08f0*/  @!P1 VIADD R37, R31, 0x1 ;  /* 0x000000011f259836 */ /* 0x001fe20000000000 */
        /* <DEDUP_REMOVED lines=13> */
[----:B0-----:R-:W-:-:S04]  /*09d0*/  FMUL R37, R28, R28 ;  /* 0x0000001c1c257220 */ /* 0x001fc80000400000 */
[----:B------:R-:W0:Y:S01]  /*09e0*/  F2F.F64.F32 R28, R37 ;  /* 0x00000025001c7310 */ /* 0x000e220000201800 */
[----:B------:R-:W-:-:S07]  /*09f0*/  FMUL R36, R27, R27 ;  /* 0x0000001b1b247220 */ /* 0x000fce0000400000 */
[----:B------:R-:W1:Y:S01]  /*0a00*/  F2F.F64.F32 R26, R36 ;  /* 0x00000024001a7310 */ /* 0x000e620000201800 */
[----:B0-----:R-:W-:-:S08]  /*0a10*/  DMUL R28, R28, R14 ;  /* 0x0000000e1c1c7228 */ /* 0x001fd00000000000 */
[----:B-1----:R-:W-:-:S06]  /*0a20*/  DFMA R26, R26, R12, R28 ;  /* 0x0000000c1a1a722b */ /* 0x002fcc000000001c */
[----:B------:R-:W0:Y:S02]  /*0a30*/  F2F.F32.F64 R34, R26 ;  /* 0x0000001a00227310 */ /* 0x000e240000301000 */
[----:B0-----:R-:W-:-:S13]  /*0a40*/  FSETP.GEU.AND P1, PT, R7, R34, PT ;  /* 0x000000220700720b */ /* 0x001fda0003f2e000 */
[----:B------:R-:W-:Y:S02]  /*0a50*/  @!P1 IADD3 R29, PT, PT, R31, 0x2, RZ ;  /* 0x000000021f1d9810 */ /* 0x000fe40007ffe0ff */
[----:B------:R-:W-:Y:S01]  /*0a60*/  @!P1 IADD3 R28, PT, PT, R33, 0x1, RZ ;  /* 0x00000001211c9810 */ /* 0x000fe20007ffe0ff */
[----:B------:R-:W-:Y:S04]  /*0a70*/  @!P1 STG.E desc[UR4][R16.64+-0x28], R8 ;  /* 0xffffd80810009986 */ /* 0x000fe8000c101904 */
[----:B------:R-:W-:Y:S04]  /*0a80*/  @!P1 STG.E desc[UR4][R16.64+-0x1c], R29 ;  /* 0xffffe41d10009986 */ /* 0x000fe8000c101904 */
[----:B------:R0:W-:Y:S04]  /*0a90*/  @!P1 STG.E desc[UR4][R16.64+-0x24], R28 ;  /* 0xffffdc1c10009986 */ /* 0x0001e8000c101904 */
[----:B------:R1:W-:Y:S04]  /*0aa0*/  @!P1 STG.E desc[UR4][R16.64+-0x20], R10 ;  /* 0xffffe00a10009986 */ /* 0x0003e8000c101904 */
[----:B------:R-:W2:Y:S04]  /*0ab0*/  LDG.E R18, desc[UR4][R18.64+0xc] ;  /* 0x00000c0412127981 */ /* 0x000ea8000c1e1900 */
[----:B------:R-:W2:Y:S04]  /*0ac0*/  LDG.E R25, desc[UR4][R24.64+0xc] ;  /* 0x00000c0418197981 */ /* 0x000ea8000c1e1900 */
[----:B------:R-:W3:Y:S04]  /*0ad0*/  LDG.E R20, desc[UR4][R20.64+0xc] ;  /* 0x00000c0414147981 */ /* 0x000ee8000c1e1900 */
[----:B------:R-:W4:Y:S01]  /*0ae0*/  LDG.E R22, desc[UR4][R22.64+0xc] ;  /* 0x00000c0416167981 */ /* 0x000f22000c1e1900 */
[----:B------:R-:W-:Y:S01]  /*0af0*/  @!P1 IMAD.MOV.U32 R7, RZ, RZ, R34 ;  /* 0x000000ffff079224 */ /* 0x000fe200078e0022 */
[----:B------:R-:W-:Y:S01]  /*0b00*/  IADD3 R32, PT, PT, R32, 0x4, RZ ;  /* 0x0000000420207810 */ /* 0x000fe20007ffe0ff */
[----:B------:R-:W-:Y:S01]  /*0b10*/  VIADD R11, R11, 0x4 ;  /* 0x000000040b0b7836 */ /* 0x000fe20000000000 */
[----:B------:R-:W-:-:S02]  /*0b20*/  IADD3 R30, PT, PT, R30, 0x4, RZ ;  /* 0x000000041e1e7810 */ /* 0x000fc40007ffe0ff */
[----:B------:R-:W-:Y:S02]  /*0b30*/  IADD3 R35, PT, PT, R35, 0x4, RZ ;  /* 0x0000000423237810 */ /* 0x000fe40007ffe0ff */
[----:B------:R-:W-:Y:S01]  /*0b40*/  IADD3 R9, PT, PT, R9, 0x4, RZ ;  /* 0x0000000409097810 */ /* 0x000fe20007ffe0ff */
[----:B--2---:R-:W-:-:S04]  /*0b50*/  FADD R27, R18, -R25 ;  /* 0x80000019121b7221 */ /* 0x004fc80000000000 */
[----:B---3--:R-:W-:-:S04]  /*0b60*/  FADD R27, -R20, R27 ;  /* 0x0000001b141b7221 */ /* 0x008fc80000000100 */
[----:B----4-:R-:W-:-:S04]  /*0b70*/  FADD R27, R22, R27 ;  /* 0x0000001b161b7221 */ /* 0x010fc80000000000 */
[----:B------:R-:W-:-:S04]  /*0b80*/  FADD R26, R4, -R27 ;  /* 0x8000001b041a7221 */ /* 0x000fc80000000000 */
[----:B0-----:R-:W-:Y:S01]  /*0b90*/  FMUL R28, R26, R26 ;  /* 0x0000001a1a1c7220 */ /* 0x001fe20000400000 */
[----:B------:R-:W-:-:S05]  /*0ba0*/  FMUL R27, R27, R27 ;  /* 0x0000001b1b1b7220 */ /* 0x000fca0000400000 */
[----:B------:R-:W0:Y:S08]  /*0bb0*/  F2F.F64.F32 R28, R28 ;  /* 0x0000001c001c7310 */ /* 0x000e300000201800 */
[----:B------:R-:W2:Y:S01]  /*0bc0*/  F2F.F64.F32 R26, R27 ;  /* 0x0000001b001a7310 */ /* 0x000ea20000201800 */
[----:B0-----:R-:W-:-:S08]  /*0bd0*/  DMUL R18, R28, R14 ;  /* 0x0000000e1c127228 */ /* 0x001fd00000000000 */
[----:B--2---:R-:W-:-:S10]  /*0be0*/  DFMA R18, R26, R12, R18 ;  /* 0x0000000c1a12722b */ /* 0x004fd40000000012 */
[----:B------:R-:W0:Y:S02]  /*0bf0*/  F2F.F32.F64 R18, R18 ;  /* 0x0000001200127310 */ /* 0x000e240000301000 */
[----:B0-----:R-:W-:-:S13]  /*0c00*/  FSETP.GEU.AND P1, PT, R7, R18, PT ;  /* 0x000000120700720b */ /* 0x001fda0003f2e000 */
[----:B------:R-:W-:Y:S02]  /*0c10*/  @!P1 IADD3 R21, PT, PT, R31, 0x3, RZ ;  /* 0x000000031f159810 */ /* 0x000fe40007ffe0ff */
[----:B------:R-:W-:Y:S01]  /*0c20*/  @!P1 IADD3 R23, PT, PT, R33, 0x2, RZ ;  /* 0x0000000221179810 */ /* 0x000fe20007ffe0ff */
[----:B------:R1:W-:Y:S01]  /*0c30*/  @!P1 STG.E desc[UR4][R16.64+-0x28], R8 ;  /* 0xffffd80810009986 */ /* 0x0003e2000c101904 */
[----:B------:R-:W-:-:S03]  /*0c40*/  @!P1 IMAD.MOV.U32 R7, RZ, RZ, R18 ;  /* 0x000000ffff079224 */ /* 0x000fc600078e0012 */
[----:B------:R1:W-:Y:S04]  /*0c50*/  @!P1 STG.E desc[UR4][R16.64+-0x1c], R21 ;  /* 0xffffe41510009986 */ /* 0x0003e8000c101904 */
[----:B------:R1:W-:Y:S04]  /*0c60*/  @!P1 STG.E desc[UR4][R16.64+-0x24], R23 ;  /* 0xffffdc1710009986 */ /* 0x0003e8000c101904 */
[----:B------:R1:W-:Y:S01]  /*0c70*/  @!P1 STG.E desc[UR4][R16.64+-0x20], R10 ;  /* 0xffffe00a10009986 */ /* 0x0003e2000c101904 */
[----:B------:R-:W-:Y:S02]  /*0c80*/  ISETP.NE.AND P1, PT, R32, RZ, PT ;  /* 0x000000ff2000720c */ /* 0x000fe40003f25270 */
[----:B------:R-:W-:-:S02]  /*0c90*/  IADD3 R31, PT, PT, R31, 0x4, RZ ;  /* 0x000000041f1f7810 */ /* 0x000fc40007ffe0ff */
[----:B------:R-:W-:-:S09]  /*0ca0*/  IADD3 R33, PT, PT, R33, 0x4, RZ ;  /* 0x0000000421217810 */ /* 0x000fd20007ffe0ff */
[----:B-1----:R-:W-:Y:S05]  /*0cb0*/  @P1 BRA `(.L_x_9) ;  /* 0xfffffff800601947 */ /* 0x002fea000383ffff */
[----:B------:R-:W-:Y:S05]  /*0cc0*/  BSYNC.RECONVERGENT B2 ;  /* 0x0000000000027941 */ /* 0x000fea0003800200 */
.L_x_8:
[----:B------:R-:W-:-:S07]  /*0cd0*/  LOP3.LUT R9, R6, 0x7ffffffc, RZ, 0xc0, !PT ;  /* 0x7ffffffc06097812 */ /* 0x000fce00078ec0ff */
.L_x_7:
[----:B------:R-:W-:Y:S05]  /*0ce0*/  BSYNC.RECONVERGENT B1 ;  /* 0x0000000000017941 */ /* 0x000fea0003800200 */
.L_x_6:
[----:B------:R-:W-:-:S04]  /*0cf0*/  LOP3.LUT R11, R6, 0x3, RZ, 0xc0, !PT ;  /* 0x00000003060b7812 */ /* 0x000fc800078ec0ff */
[----:B------:R-:W-:-:S13]  /*0d00*/  ISETP.NE.AND P1, PT, R11, RZ, PT ;  /* 0x000000ff0b00720c */ /* 0x000fda0003f25270 */
[----:B------:R-:W-:Y:S05]  /*0d10*/  @!P1 BRA `(.L_x_5) ;  /* 0x0000000400449947 */ /* 0x000fea0003800000 */
[----:B------:R-:W0:Y:S01]  /*0d20*/  LDC.64 R24, c[0x0][0x388] ;  /* 0x0000e200ff187b82 */ /* 0x000e220000000a00 */
[----:B------:R-:W-:Y:S01]  /*0d30*/  IADD3 R31, PT, PT, R0, R9, RZ ;  /* 0x00000009001f7210 */ /* 0x000fe20007ffe0ff */
[C-C-:B------:R-:W-:Y:S02]  /*0d40*/  IMAD R19, R5.reuse, R10, R9.reuse ;  /* 0x0000000a05137224 */ /* 0x140fe400078e0209 */
[C---:B------:R-:W-:Y:S02]  /*0d50*/  IMAD R29, R5.reuse, R8, R9 ;  /* 0x00000008051d7224 */ /* 0x040fe400078e0209 */
[C-C-:B------:R-:W-:Y:S02]  /*0d60*/  IMAD R21, R5.reuse, R10, R31.reuse ;  /* 0x0000000a05157224 */ /* 0x140fe400078e021f */
[----:B------:R-:W-:Y:S02]  /*0d70*/  IMAD R23, R5, R8, R31 ;  /* 0x0000000805177224 */ /* 0x000fe400078e021f */
        /* <DEDUP_REMOVED lines=8> */
[----:B------:R-:W-:Y:S01]  /*0e00*/  ISETP.NE.AND P2, PT, R11, 0x1, PT ;  /* 0x000000010b00780c */ /* 0x000fe20003f45270 */
[----:B--2---:R-:W-:-:S04]  /*0e10*/  FADD R27, R26, -R27 ;  /* 0x8000001b1a1b7221 */ /* 0x004fc80000000000 */
[----:B---3--:R-:W-:-:S04]  /*0e20*/  FADD R28, -R28, R27 ;  /* 0x0000001b1c1c7221 */ /* 0x008fc80000000100 */
[----:B----4-:R-:W-:-:S04]  /*0e30*/  FADD R27, R29, R28 ;  /* 0x0000001c1d1b7221 */ /* 0x010fc80000000000 */
[----:B-----5:R-:W-:Y:S01]  /*0e40*/  FADD R26, R4, -R27 ;  /* 0x8000001b041a7221 */ /* 0x020fe20000000000 */
[----:B------:R-:W-:-:S03]  /*0e50*/  FMUL R30, R27, R27 ;  /* 0x0000001b1b1e7220 */ /* 0x000fc60000400000 */
[----:B------:R-:W-:Y:S02]  /*0e60*/  FMUL R32, R26, R26 ;  /* 0x0000001a1a207220 */ /* 0x000fe40000400000 */
[----:B------:R-:W-:Y:S08]  /*0e70*/  F2F.F64.F32 R26, R30 ;  /* 0x0000001e001a7310 */ /* 0x000ff00000201800 */
[----:B------:R-:W0:Y:S02]  /*0e80*/  F2F.F64.F32 R28, R32 ;  /* 0x00000020001c7310 */ /* 0x000e240000201800 */
[----:B0-----:R-:W-:-:S08]  /*0e90*/  DMUL R28, R28, R14 ;  /* 0x0000000e1c1c7228 */ /* 0x001fd00000000000 */
[----:B------:R-:W-:-:S10]  /*0ea0*/  DFMA R26, R26, R12, R28 ;  /* 0x0000000c1a1a722b */ /* 0x000fd4000000001c */
[----:B------:R-:W0:Y:S02]  /*0eb0*/  F2F.F32.F64 R26, R26 ;  /* 0x0000001a001a7310 */ /* 0x000e240000301000 */
[----:B0-----:R-:W-:-:S13]  /*0ec0*/  FSETP.GEU.AND P1, PT, R7, R26, PT ;  /* 0x0000001a0700720b */ /* 0x001fda0003f2e000 */
[----:B------:R0:W-:Y:S01]  /*0ed0*/  @!P1 STG.E desc[UR4][R16.64+-0x24], R9 ;  /* 0xffffdc0910009986 */ /* 0x0001e2000c101904 */
[----:B------:R-:W-:-:S03]  /*0ee0*/  @!P1 IMAD.MOV.U32 R7, RZ, RZ, R26 ;  /* 0x000000ffff079224 */ /* 0x000fc600078e001a */
[----:B------:R0:W-:Y:S04]  /*0ef0*/  @!P1 STG.E desc[UR4][R16.64+-0x1c], R31 ;  /* 0xffffe41f10009986 */ /* 0x0001e8000c101904 */
[----:B------:R0:W-:Y:S04]  /*0f00*/  @!P1 STG.E desc[UR4][R16.64+-0x28], R8 ;  /* 0xffffd80810009986 */ /* 0x0001e8000c101904 */
[----:B------:R0:W-:Y:S01]  /*0f10*/  @!P1 STG.E desc[UR4][R16.64+-0x20], R10 ;  /* 0xffffe00a10009986 */ /* 0x0001e2000c101904 */
[----:B------:R-:W-:Y:S05]  /*0f20*/  @!P2 BRA `(.L_x_5) ;  /* 0x0000000000c0a947 */ /* 0x000fea0003800000 */
[----:B------:R-:W2:Y:S04]  /*0f30*/  LDG.E R26, desc[UR4][R20.64+0x4] ;  /* 0x00000404141a7981 */ /* 0x000ea8000c1e1900 */
[----:B------:R-:W2:Y:S04]  /*0f40*/  LDG.E R27, desc[UR4][R18.64+0x4] ;  /* 0x00000404121b7981 */ /* 0x000ea8000c1e1900 */
[----:B------:R-:W3:Y:S04]  /*0f50*/  LDG.E R28, desc[UR4][R22.64+0x4] ;  /* 0x00000404161c7981 */ /* 0x000ee8000c1e1900 */
[----:B------:R-:W4:Y:S01]  /*0f60*/  LDG.E R29, desc[UR4][R24.64+0x4] ;  /* 0x00000404181d7981 */ /* 0x000f22000c1e1900 */
[----:B------:R-:W-:Y:S01]  /*0f70*/  ISETP.NE.AND P2, PT, R11, 0x2, PT ;  /* 0x000000020b00780c */ /* 0x000fe20003f45270 */
[----:B--2---:R-:W-:-:S04]  /*0f80*/  FADD R27, R26, -R27 ;  /* 0x8000001b1a1b7221 */ /* 0x004fc80000000000 */
[----:B---3--:R-:W-:-:S04]  /*0f90*/  FADD R28, -R28, R27 ;  /* 0x0000001b1c1c7221 */ /* 0x008fc80000000100 */
[----:B----4-:R-:W-:-:S04]  /*0fa0*/  FADD R27, R29, R28 ;  /* 0x0000001c1d1b7221 */ /* 0x010fc80000000000 */
[----:B------:R-:W-:Y:S01]  /*0fb0*/  FADD R26, R4, -R27 ;  /* 0x8000001b041a7221 */ /* 0x000fe20000000000 */
[----:B------:R-:W-:-:S03]  /*0fc0*/  FMUL R30, R27, R27 ;  /* 0x0000001b1b1e7220 */ /* 0x000fc60000400000 */
[----:B------:R-:W-:Y:S02]  /*0fd0*/  FMUL R32, R26, R26 ;  /* 0x0000001a1a207220 */ /* 0x000fe40000400000 */
[----:B------:R-:W-:Y:S08]  /*0fe0*/  F2F.F64.F32 R26, R30 ;  /* 0x0000001e001a7310 */ /* 0x000ff00000201800 */
[----:B------:R-:W1:Y:S02]  /*0ff0*/  F2F.F64.F32 R28, R32 ;  /* 0x00000020001c7310 */ /* 0x000e640000201800 */
[----:B-1----:R-:W-:-:S08]  /*1000*/  DMUL R28, R28, R14 ;  /* 0x0000000e1c1c7228 */ /* 0x002fd00000000000 */
[----:B------:R-:W-:-:S10]  /*1010*/  DFMA R26, R26, R12, R28 ;  /* 0x0000000c1a1a722b */ /* 0x000fd4000000001c */
[----:B------:R-:W1:Y:S02]  /*1020*/  F2F.F32.F64 R26, R26 ;  /* 0x0000001a001a7310 */ /* 0x000e640000301000 */
[----:B-1----:R-:W-:-:S13]  /*1030*/  FSETP.GEU.AND P1, PT, R7, R26, PT ;  /* 0x0000001a0700720b */ /* 0x002fda0003f2e000 */
[----:B------:R-:W-:Y:S01]  /*1040*/  @!P1 IADD3 R29, PT, PT, R31, 0x1, RZ ;  /* 0x000000011f1d9810 */ /* 0x000fe20007ffe0ff */
[----:B------:R1:W-:Y:S01]  /*1050*/  @!P1 STG.E desc[UR4][R16.64+-0x28], R8 ;  /* 0xffffd80810009986 */ /* 0x0003e2000c101904 */
[----:B------:R-:W-:Y:S02]  /*1060*/  @!P1 IADD3 R33, PT, PT, R9, 0x1, RZ ;  /* 0x0000000109219810 */ /* 0x000fe40007ffe0ff */
[----:B------:R-:W-:Y:S01]  /*1070*/  @!P1 MOV R7, R26 ;  /* 0x0000001a00079202 */ /* 0x000fe20000000f00 */
        /* <DEDUP_REMOVED lines=8> */
[----:B--2---:R-:W-:-:S04]  /*1100*/  FADD R11, R20, -R19 ;  /* 0x80000013140b7221 */ /* 0x004fc80000000000 */
[----:B---3--:R-:W-:-:S04]  /*1110*/  FADD R11, -R22, R11 ;  /* 0x0000000b160b7221 */ /* 0x008fc80000000100 */
[----:B----4-:R-:W-:-:S04]  /*1120*/  FADD R11, R24, R11 ;  /* 0x0000000b180b7221 */ /* 0x010fc80000000000 */
[----:B------:R-:W-:Y:S01]  /*1130*/  FADD R26, R4, -R11 ;  /* 0x8000000b041a7221 */ /* 0x000fe20000000000 */
[----:B------:R-:W-:-:S03]  /*1140*/  FMUL R11, R11, R11 ;  /* 0x0000000b0b0b7220 */ /* 0x000fc60000400000 */
[----:B------:R-:W-:Y:S01]  /*1150*/  FMUL R28, R26, R26 ;  /* 0x0000001a1a1c7220 */ /* 0x000fe20000400000 */
[----:B------:R-:W-:Y:S08]  /*1160*/  F2F.F64.F32 R20, R11 ;  /* 0x0000000b00147310 */ /* 0x000ff00000201800 */
[----:B------:R-:W2:Y:S02]  /*1170*/  F2F.F64.F32 R26, R28 ;  /* 0x0000001c001a7310 */ /* 0x000ea40000201800 */
[----:B--2---:R-:W-:-:S08]  /*1180*/  DMUL R26, R26, R14 ;  /* 0x0000000e1a1a7228 */ /* 0x004fd00000000000 */
[----:B------:R-:W-:-:S10]  /*1190*/  DFMA R20, R20, R12, R26 ;  /* 0x0000000c1414722b */ /* 0x000fd4000000001a */
[----:B------:R-:W2:Y:S02]  /*11a0*/  F2F.F32.F64 R20, R20 ;  /* 0x0000001400147310 */ /* 0x000ea40000301000 */
[----:B--2---:R-:W-:-:S13]  /*11b0*/  FSETP.GEU.AND P1, PT, R7, R20, PT ;  /* 0x000000140700720b */ /* 0x004fda0003f2e000 */
[----:B0-----:R-:W-:Y:S01]  /*11c0*/  @!P1 VIADD R9, R9, 0x2 ;  /* 0x0000000209099836 */ /* 0x001fe20000000000 */
[----:B------:R-:W-:Y:S01]  /*11d0*/  @!P1 IADD3 R31, PT, PT, R31, 0x2, RZ ;  /* 0x000000021f1f9810 */ /* 0x000fe20007ffe0ff */
[----:B------:R2:W-:Y:S01]  /*11e0*/  @!P1 STG.E desc[UR4][R16.64+-0x20], R10 ;  /* 0xffffe00a10009986 */ /* 0x0005e2000c101904 */
[----:B------:R-:W-:-:S03]  /*11f0*/  @!P1 MOV R7, R20 ;  /* 0x0000001400079202 */ /* 0x000fc60000000f00 */
[----:B------:R2:W-:Y:S04]  /*1200*/  @!P1 STG.E desc[UR4][R16.64+-0x24], R9 ;  /* 0xffffdc0910009986 */ /* 0x0005e8000c101904 */
[----:B------:R2:W-:Y:S04]  /*1210*/  @!P1 STG.E desc[UR4][R16.64+-0x1c], R31 ;  /* 0xffffe41f10009986 */ /* 0x0005e8000c101904 */
[----:B------:R2:W-:Y:S02]  /*1220*/  @!P1 STG.E desc[UR4][R16.64+-0x28], R8 ;  /* 0xffffd80810009986 */ /* 0x0005e4000c101904 */
.L_x_5:
[----:B------:R-:W-:Y:S05]  /*1230*/  BSYNC.RECONVERGENT B0 ;  /* 0x0000000000007941 */ /* 0x000fea0003800200 */
.L_x_4:
[----:B012---:R-:W-:-:S04]  /*1240*/  IADD3 R8, PT, PT, R8, 0x1, RZ ;  /* 0x0000000108087810 */ /* 0x007fc80007ffe0ff */
[----:B------:R-:W-:-:S13]  /*1250*/  ISETP.NE.AND P1, PT, R8, R2, PT ;  /* 0x000000020800720c */ /* 0x000fda0003f25270 */
[----:B------:R-:W-:Y:S05]  /*1260*/  @P1 BRA `(.L_x_10) ;  /* 0xfffffff000b41947 */ /* 0x000fea000383ffff */
[----:B------:R-:W-:Y:S05]  /*1270*/  EXIT ;  /* 0x000000000000794d */ /* 0x000fea0003800000 */
        .weak           $__internal_0_$__cuda_sm20_dblrcp_rn_slowpath_v3
        .type           $__internal_0_$__cuda_sm20_dblrcp_rn_slowpath_v3,@function
        .size           $__internal_0_$__cuda_sm20_dblrcp_rn_slowpath_v3,(.L_x_16 - $__internal_0_$__cuda_sm20_dblrcp_rn_slowpath_v3)
$__internal_0_$__cuda_sm20_dblrcp_rn_slowpath_v3:
[----:B------:R-:W-:Y:S01]  /*1280*/  IMAD.MOV.U32 R8, RZ, RZ, R11 ;  /* 0x000000ffff087224 */ /* 0x000fe200078e000b */
[----:B------:R-:W-:Y:S05]  /*1290*/  BSSY.RECONVERGENT B1, `(.L_x_11) ;  /* 0x0000024000017945 */ /* 0x000fea0003800200 */
[----:B------:R-:W-:-:S14]  /*12a0*/  DSETP.GTU.AND P0, PT, |R8|, +INF , PT ;  /* 0x7ff000000800742a */ /* 0x000fdc0003f0c200 */
[----:B------:R-:W-:Y:S05]  /*12b0*/  @P0 BRA `(.L_x_12) ;  /* 0x00000000007c0947 */ /* 0x000fea0003800000 */
[----:B------:R-:W-:-:S04]  /*12c0*/  LOP3.LUT R15, R9, 0x7fffffff, RZ, 0xc0, !PT ;  /* 0x7fffffff090f7812 */ /* 0x000fc800078ec0ff */
[----:B------:R-:W-:-:S04]  /*12d0*/  IADD3 R11, PT, PT, R15, -0x1, RZ ;  /* 0xffffffff0f0b7810 */ /* 0x000fc80007ffe0ff */
[----:B------:R-:W-:-:S13]  /*12e0*/  ISETP.GE.U32.AND P0, PT, R11, 0x7fefffff, PT ;  /* 0x7fefffff0b00780c */ /* 0x000fda0003f06070 */
[----:B------:R-:W-:Y:S02]  /*12f0*/  @P0 LOP3.LUT R17, R9, 0x7ff00000, RZ, 0x3c, !PT ;  /* 0x7ff0000009110812 */ /* 0x000fe400078e3cff */
[----:B------:R-:W-:Y:S01]  /*1300*/  @P0 MOV R16, RZ ;  /* 0x000000ff00100202 */ /* 0x000fe20000000f00 */
[----:B------:R-:W-:Y:S06]  /*1310*/  @P0 BRA `(.L_x_13) ;  /* 0x00000000006c0947 */ /* 0x000fec0003800000 */
[----:B------:R-:W-:-:S13]  /*1320*/  ISETP.GE.U32.AND P0, PT, R15, 0x1000001, PT ;  /* 0x010000010f00780c */ /* 0x000fda0003f06070 */
[----:B------:R-:W-:Y:S05]  /*1330*/  @!P0 BRA `(.L_x_14) ;  /* 0x0000000000348947 */ /* 0x000fea0003800000 */
[----:B------:R-:W-:Y:S01]  /*1340*/  IADD3 R17, PT, PT, R9, -0x3fe00000, RZ ;  /* 0xc020000009117810 */ /* 0x000fe20007ffe0ff */
[----:B------:R-:W-:-:S03]  /*1350*/  IMAD.MOV.U32 R16, RZ, RZ, R8 ;  /* 0x000000ffff107224 */ /* 0x000fc600078e0008 */
[----:B------:R-:W0:Y:S03]  /*1360*/  MUFU.RCP64H R19, R17 ;  /* 0x0000001100137308 */ /* 0x000e260000001800 */
[----:B0-----:R-:W-:-:S08]  /*1370*/  DFMA R20, -R16, R18, 1 ;  /* 0x3ff000001014742b */ /* 0x001fd00000000112 */
[----:B------:R-:W-:-:S08]  /*1380*/  DFMA R20, R20, R20, R20 ;  /* 0x000000141414722b */ /* 0x000fd00000000014 */
[----:B------:R-:W-:-:S08]  /*1390*/  DFMA R20, R18, R20, R18 ;  /* 0x000000141214722b */ /* 0x000fd00000000012 */
[----:B------:R-:W-:-:S08]  /*13a0*/  DFMA R18, -R16, R20, 1 ;  /* 0x3ff000001012742b */ /* 0x000fd00000000114 */
[----:B------:R-:W-:-:S08]  /*13b0*/  DFMA R18, R20, R18, R20 ;  /* 0x000000121412722b */ /* 0x000fd00000000014 */
[----:B------:R-:W-:-:S08]  /*13c0*/  DMUL R18, R18, 2.2250738585072013831e-308 ;  /* 0x0010000012127828 */ /* 0x000fd00000000000 */
[----:B------:R-:W-:-:S08]  /*13d0*/  DFMA R8, -R8, R18, 1 ;  /* 0x3ff000000808742b */ /* 0x000fd00000000112 */
[----:B------:R-:W-:-:S08]  /*13e0*/  DFMA R8, R8, R8, R8 ;  /* 0x000000080808722b */ /* 0x000fd00000000008 */
[----:B------:R-:W-:Y:S01]  /*13f0*/  DFMA R16, R18, R8, R18 ;  /* 0x000000081210722b */ /* 0x000fe20000000012 */
[----:B------:R-:W-:Y:S10]  /*1400*/  BRA `(.L_x_13) ;  /* 0x0000000000307947 */ /* 0x000ff40003800000 */
.L_x_14:
[----:B------:R-:W-:Y:S01]  /*1410*/  DMUL R8, R8, 8.11296384146066816958e+31 ;  /* 0x4690000008087828 */ /* 0x000fe20000000000 */
[----:B------:R-:W-:-:S05]  /*1420*/  MOV R16, R18 ;  /* 0x0000001200107202 */ /* 0x000fca0000000f00 */
[----:B------:R-:W0:Y:S02]  /*1430*/  MUFU.RCP64H R17, R9 ;  /* 0x0000000900117308 */ /* 0x000e240000001800 */
[----:B0-----:R-:W-:-:S08]  /*1440*/  DFMA R18, -R8, R16, 1 ;  /* 0x3ff000000812742b */ /* 0x001fd00000000110 */
[----:B------:R-:W-:-:S08]  /*1450*/  DFMA R18, R18, R18, R18 ;  /* 0x000000121212722b */ /* 0x000fd00000000012 */
[----:B------:R-:W-:-:S08]  /*1460*/  DFMA R18, R16, R18, R16 ;  /* 0x000000121012722b */ /* 0x000fd00000000010 */
[----:B------:R-:W-:-:S08]  /*1470*/  DFMA R16, -R8, R18, 1 ;  /* 0x3ff000000810742b */ /* 0x000fd00000000112 */
[----:B------:R-:W-:-:S08]  /*1480*/  DFMA R16, R18, R16, R18 ;  /* 0x000000101210722b */ /* 0x000fd00000000012 */
[----:B------:R-:W-:Y:S01]  /*1490*/  DMUL R16, R16, 8.11296384146066816958e+31 ;  /* 0x4690000010107828 */ /* 0x000fe20000000000 */
[----:B------:R-:W-:Y:S10]  /*14a0*/  BRA `(.L_x_13) ;  /* 0x0000000000087947 */ /* 0x000ff40003800000 */
.L_x_12:
[----:B------:R-:W-:Y:S02]  /*14b0*/  LOP3.LUT R17, R9, 0x80000, RZ, 0xfc, !PT ;  /* 0x0008000009117812 */ /* 0x000fe400078efcff */
[----:B------:R-:W-:-:S07]  /*14c0*/  MOV R16, R8 ;  /* 0x0000000800107202 */ /* 0x000fce0000000f00 */
.L_x_13:
[----:B------:R-:W-:Y:S05]  /*14d0*/  BSYNC.RECONVERGENT B1 ;  /* 0x0000000000017941 */ /* 0x000fea0003800200 */
.L_x_11:
[----:B------:R-:W-:-:S04]  /*14e0*/  MOV R15, 0x0 ;  /* 0x00000000000f7802 */ /* 0x000fc80000000f00 */
[----:B------:R-:W-:Y:S05]  /*14f0*/  RET.REL.NODEC R14 `(_Z8mykerneliiPfS_P6Result) ;  /* 0xffffffe80ec07950 */ /* 0x000fea0003c3ffff */
.L_x_15:
[----:B------:R-:W-:-:S00]  /*1500*/  BRA `(.L_x_15) ;  /* 0xfffffffc00fc7947 */ /* 0x000fc0000383ffff */
[----:B------:R-:W-:-:S00]  /*1510*/  NOP ;  /* 0x0000000000007918 */ /* 0x000fc00000000000 */
        /* <DEDUP_REMOVED lines=14> */
.L_x_16:


//--------------------- .nv.shared.reserved.0     --------------------------
	.section	.nv.shared.reserved.0,"aw",@nobits
	.weak		__nv_reservedSMEM_offset_0_alias
	.size		__nv_reservedSMEM_offset_0_alias, 0, 64
	.other		__nv_reservedSMEM_offset_0_alias,@"STO_CUDA_RESERVED_SHARED STV_DEFAULT"
__nv_reservedSMEM_offset_0_alias:
	.zero		0
	.zero		64


//--------------------- .nv.constant0._Z8mykerneliiPfS_P6Result --------------------------
	.section	.nv.constant0._Z8mykerneliiPfS_P6Result,"a",@progbits
	.sectionflags	@""
	.align	4
.nv.constant0._Z8mykerneliiPfS_P6Result:
	.zero		928


//--------------------- SYMBOLS --------------------------

	.type		.nv.reservedSmem.offset0,@object
	.size		.nv.reservedSmem.offset0,0x4
